//
// Generated by NVIDIA NVVM Compiler
//
// Compiler Build ID: CL-36424714
// Cuda compilation tools, release 13.0, V13.0.88
// Based on NVVM 20.0.0
//

.version 9.0
.target sm_100
.address_size 64

	// .globl	_Z3fooPf

.visible .entry _Z3fooPf(
	.param .u64 .ptr .align 1 _Z3fooPf_param_0
)
{
	.reg .b32 	%r<2>;
	.reg .b32 	%f<2>;
	.reg .b64 	%rd<5>;

	ld.param.u64 	%rd1, [_Z3fooPf_param_0];
	cvta.to.global.u64 	%rd2, %rd1;
	mov.u32 	%r1, %tid.x;
	cvt.rn.f32.u32 	%f1, %r1;
	mul.wide.u32 	%rd3, %r1, 4;
	add.s64 	%rd4, %rd2, %rd3;
	st.global.f32 	[%rd4], %f1;
	ret;

}


// ===== COMPILED SASS (sm_100) =====

	.target	sm_100

	.elftype	@"ET_EXEC"


//--------------------- .note.nv.tkinfo           --------------------------
	.section	.note.nv.tkinfo,"",@"SHT_NOTE"
	.sectionflags	@"SHF_NOTE_NV_TKINFO"
	.tkinfo
        /*0018*/ 	.word	0x00000002
        /*0030*/ 	.string	""
        /*0030*/ 	.string	"ptxas"
        /*0030*/ 	.string	"Cuda compilation tools, release 13.0, V13.0.88"
        /*0030*/ 	.string	"Build cuda_13.0.r13.0/compiler.36424714_0"
        /*0030*/ 	.string	"-arch sm_100 -m 64 "



//--------------------- .note.nv.cuinfo           --------------------------
	.section	.note.nv.cuinfo,"",@"SHT_NOTE"
	.sectionflags	@"SHF_NOTE_NV_CUINFO"
        /*0018*/ 	.short	0x0002
        /*001a*/ 	.short	0x0064
        /*001c*/ 	.short	0x0082
	.zero		2


//--------------------- .nv.info                  --------------------------
	.section	.nv.info,"",@"SHT_CUDA_INFO"
	.align	4


	//----- nvinfo : EIATTR_REGCOUNT
	.align		4
        /*0000*/ 	.byte	0x04, 0x2f
        /*0002*/ 	.short	(.L_1 - .L_0)
	.align		4
.L_0:
        /*0004*/ 	.word	index@(_Z3fooPf)
        /*0008*/ 	.word	0x00000008


	//----- nvinfo : EIATTR_FRAME_SIZE
	.align		4
.L_1:
        /*000c*/ 	.byte	0x04, 0x11
        /*000e*/ 	.short	(.L_3 - .L_2)
	.align		4
.L_2:
        /*0010*/ 	.word	index@(_Z3fooPf)
        /*0014*/ 	.word	0x00000000


	//----- nvinfo : EIATTR_MIN_STACK_SIZE
	.align		4
.L_3:
        /*0018*/ 	.byte	0x04, 0x12
        /*001a*/ 	.short	(.L_5 - .L_4)
	.align		4
.L_4:
        /*001c*/ 	.word	index@(_Z3fooPf)
        /*0020*/ 	.word	0x00000000
.L_5:


//--------------------- .nv.compat                --------------------------
	.section	.nv.compat,"",@"SHT_CUDA_COMPAT_INFO"
	.align	4
        /*0000*/ 	.byte	0x02, 0x09, 0x00, 0x00, 0x02, 0x02, 0x01, 0x00, 0x02, 0x05, 0x05, 0x00, 0x03, 0x07, 0x01, 0x01
        /*0010*/ 	.byte	0x02, 0x03, 0x00, 0x00, 0x02, 0x06, 0x01, 0x00, 0x04, 0x0b, 0x08, 0x00, 0x09, 0x00, 0x00, 0x00
        /*0020*/ 	.byte	0x00, 0x00, 0x00, 0x00


//--------------------- .nv.info._Z3fooPf         --------------------------
	.section	.nv.info._Z3fooPf,"",@"SHT_CUDA_INFO"
	.sectionflags	@""
	.align	4


	//----- nvinfo : EIATTR_CUDA_API_VERSION
	.align		4
        /*0000*/ 	.byte	0x04, 0x37
        /*0002*/ 	.short	(.L_7 - .L_6)
.L_6:
        /*0004*/ 	.word	0x00000082


	//----- nvinfo : EIATTR_KPARAM_INFO
	.align		4
.L_7:
        /*0008*/ 	.byte	0x04, 0x17
        /*000a*/ 	.short	(.L_9 - .L_8)
.L_8:
        /*000c*/ 	.word	0x00000000
        /*0010*/ 	.short	0x0000
        /*0012*/ 	.short	0x0000
        /*0014*/ 	.byte	0x00, 0xf5, 0x21, 0x00


	//----- nvinfo : EIATTR_SPARSE_MMA_MASK
	.align		4
.L_9:
        /*0018*/ 	.byte	0x03, 0x50
        /*001a*/ 	.short	0x0000


	//----- nvinfo : EIATTR_MAXREG_COUNT
	.align		4
        /*001c*/ 	.byte	0x03, 0x1b
        /*001e*/ 	.short	0x00ff


	//----- nvinfo : EIATTR_MERCURY_ISA_VERSION
	.align		4
        /*0020*/ 	.byte	0x03, 0x5f
        /*0022*/ 	.short	0x0101


	//----- nvinfo : EIATTR_VRC_CTA_INIT_COUNT
	.align		4
        /*0024*/ 	.byte	0x02, 0x4a
	.zero		1
	.zero		1


	//----- nvinfo : EIATTR_EXIT_INSTR_OFFSETS
	.align		4
        /*0028*/ 	.byte	0x04, 0x1c
        /*002a*/ 	.short	(.L_11 - .L_10)


	//   ....[0]....
.L_10:
        /*002c*/ 	.word	0x00000070


	//----- nvinfo : EIATTR_CBANK_PARAM_SIZE
	.align		4
.L_11:
        /*0030*/ 	.byte	0x03, 0x19
        /*0032*/ 	.short	0x0008


	//----- nvinfo : EIATTR_PARAM_CBANK
	.align		4
        /*0034*/ 	.byte	0x04, 0x0a
        /*0036*/ 	.short	(.L_13 - .L_12)
	.align		4
.L_12:
        /*0038*/ 	.word	index@(.nv.constant0._Z3fooPf)
        /*003c*/ 	.short	0x0380
        /*003e*/ 	.short	0x0008


	//----- nvinfo : EIATTR_SW_WAR
	.align		4
.L_13:
        /*0040*/ 	.byte	0x04, 0x36
        /*0042*/ 	.short	(.L_15 - .L_14)
.L_14:
        /*0044*/ 	.word	0x00000008
.L_15:


//--------------------- .nv.callgraph             --------------------------
	.section	.nv.callgraph,"",@"SHT_CUDA_CALLGRAPH"
	.align	4
	.sectionentsize	8
	.align		4
        /*0000*/ 	.word	0x00000000
	.align		4
        /*0004*/ 	.word	0xffffffff
	.align		4
        /*0008*/ 	.word	0x00000000
	.align		4
        /*000c*/ 	.word	0xfffffffe
	.align		4
        /*0010*/ 	.word	0x00000000
	.align		4
        /*0014*/ 	.word	0xfffffffd
	.align		4
        /*0018*/ 	.word	0x00000000
	.align		4
        /*001c*/ 	.word	0xfffffffc


//--------------------- .text._Z3fooPf            --------------------------
	.section	.text._Z3fooPf,"ax",@progbits
	.align	128
        .global         _Z3fooPf
        .type           _Z3fooPf,@function
        .size           _Z3fooPf,(.L_x_1 - _Z3fooPf)
        .other          _Z3fooPf,@"STO_CUDA_ENTRY STV_DEFAULT"
_Z3fooPf:
.text._Z3fooPf:
[----:B------:R-:W-:Y:S01]  /*0000*/  LDC R1, c[0x0][0x37c] ;  /* 0x0000df00ff017b82 */ /* 0x000fe20000000800 */
[----:B------:R-:W0:Y:S07]  /*0010*/  S2R R5, SR_TID.X ;  /* 0x0000000000057919 */ /* 0x000e2e0000002100 */
[----:B------:R-:W0:Y:S01]  /*0020*/  LDC.64 R2, c[0x0][0x380] ;  /* 0x0000e000ff027b82 */ /* 0x000e220000000a00 */
[----:B------:R-:W1:Y:S01]  /*0030*/  LDCU.64 UR4, c[0x0][0x358] ;  /* 0x00006b00ff0477ac */ /* 0x000e620008000a00 */
[----:B0-----:R-:W-:Y:S01]  /*0040*/  IMAD.WIDE.U32 R2, R5, 0x4, R2 ;  /* 0x0000000405027825 */ /* 0x001fe200078e0002 */
[----:B------:R-:W-:-:S05]  /*0050*/  I2FP.F32.U32 R5, R5 ;  /* 0x0000000500057245 */ /* 0x000fca0000201000 */
[----:B-1----:R-:W-:Y:S01]  /*0060*/  STG.E desc[UR4][R2.64], R5 ;  /* 0x0000000502007986 */ /* 0x002fe2000c101904 */
[----:B------:R-:W-:Y:S05]  /*0070*/  EXIT ;  /* 0x000000000000794d */ /* 0x000fea0003800000 */
.L_x_0:
[----:B------:R-:W-:-:S00]  /*0080*/  BRA `(.L_x_0) ;  /* 0xfffffffc00fc7947 */ /* 0x000fc0000383ffff */
[----:B------:R-:W-:-:S00]  /*0090*/  NOP ;  /* 0x0000000000007918 */ /* 0x000fc00000000000 */
        /* <DEDUP_REMOVED lines=14> */
.L_x_1:


//--------------------- .nv.shared.reserved.0     --------------------------
	.section	.nv.shared.reserved.0,"aw",@nobits
	.weak		__nv_reservedSMEM_offset_0_alias
	.size		__nv_reservedSMEM_offset_0_alias, 0, 64
	.other		__nv_reservedSMEM_offset_0_alias,@"STO_CUDA_RESERVED_SHARED STV_DEFAULT"
__nv_reservedSMEM_offset_0_alias:
	.zero		0
	.zero		64


//--------------------- .nv.constant0._Z3fooPf    --------------------------
	.section	.nv.constant0._Z3fooPf,"a",@progbits
	.sectionflags	@""
	.align	4
.nv.constant0._Z3fooPf:
	.zero		904


//--------------------- SYMBOLS --------------------------

	.type		.nv.reservedSmem.offset0,@object
	.size		.nv.reservedSmem.offset0,0x4
